//
// Generated by NVIDIA NVVM Compiler
//
// Compiler Build ID: CL-36424714
// Cuda compilation tools, release 13.0, V13.0.88
// Based on NVVM 20.0.0
//

.version 9.0
.target sm_100
.address_size 64

	// .globl	_Z15patternBarchingPKiiiPi

.visible .entry _Z15patternBarchingPKiiiPi(
	.param .u64 .ptr .align 1 _Z15patternBarchingPKiiiPi_param_0,
	.param .u32 _Z15patternBarchingPKiiiPi_param_1,
	.param .u32 _Z15patternBarchingPKiiiPi_param_2,
	.param .u64 .ptr .align 1 _Z15patternBarchingPKiiiPi_param_3
)
{


	ret;

}


// ===== COMPILED SASS (sm_100) =====

	.target	sm_100

	.elftype	@"ET_EXEC"


//--------------------- .note.nv.tkinfo           --------------------------
	.section	.note.nv.tkinfo,"",@"SHT_NOTE"
	.sectionflags	@"SHF_NOTE_NV_TKINFO"
	.tkinfo
        /*0018*/ 	.word	0x00000002
        /*0030*/ 	.string	""
        /*0030*/ 	.string	"ptxas"
        /*0030*/ 	.string	"Cuda compilation tools, release 13.0, V13.0.88"
        /*0030*/ 	.string	"Build cuda_13.0.r13.0/compiler.36424714_0"
        /*0030*/ 	.string	"-arch sm_100 -m 64 "



//--------------------- .note.nv.cuinfo           --------------------------
	.section	.note.nv.cuinfo,"",@"SHT_NOTE"
	.sectionflags	@"SHF_NOTE_NV_CUINFO"
        /*0018*/ 	.short	0x0002
        /*001a*/ 	.short	0x0064
        /*001c*/ 	.short	0x0082
	.zero		2


//--------------------- .nv.info                  --------------------------
	.section	.nv.info,"",@"SHT_CUDA_INFO"
	.align	4


	//----- nvinfo : EIATTR_REGCOUNT
	.align		4
        /*0000*/ 	.byte	0x04, 0x2f
        /*0002*/ 	.short	(.L_1 - .L_0)
	.align		4
.L_0:
        /*0004*/ 	.word	index@(_Z15patternBarchingPKiiiPi)
        /*0008*/ 	.word	0x00000004


	//----- nvinfo : EIATTR_FRAME_SIZE
	.align		4
.L_1:
        /*000c*/ 	.byte	0x04, 0x11
        /*000e*/ 	.short	(.L_3 - .L_2)
	.align		4
.L_2:
        /*0010*/ 	.word	index@(_Z15patternBarchingPKiiiPi)
        /*0014*/ 	.word	0x00000000


	//----- nvinfo : EIATTR_MIN_STACK_SIZE
	.align		4
.L_3:
        /*0018*/ 	.byte	0x04, 0x12
        /*001a*/ 	.short	(.L_5 - .L_4)
	.align		4
.L_4:
        /*001c*/ 	.word	index@(_Z15patternBarchingPKiiiPi)
        /*0020*/ 	.word	0x00000000
.L_5:


//--------------------- .nv.compat                --------------------------
	.section	.nv.compat,"",@"SHT_CUDA_COMPAT_INFO"
	.align	4
        /*0000*/ 	.byte	0x02, 0x09, 0x00, 0x00, 0x02, 0x02, 0x01, 0x00, 0x02, 0x05, 0x05, 0x00, 0x03, 0x07, 0x01, 0x01
        /*0010*/ 	.byte	0x02, 0x03, 0x00, 0x00, 0x02, 0x06, 0x01, 0x00, 0x04, 0x0b, 0x08, 0x00, 0x09, 0x00, 0x00, 0x00
        /*0020*/ 	.byte	0x00, 0x00, 0x00, 0x00


//--------------------- .nv.info._Z15patternBarchingPKiiiPi --------------------------
	.section	.nv.info._Z15patternBarchingPKiiiPi,"",@"SHT_CUDA_INFO"
	.sectionflags	@""
	.align	4


	//----- nvinfo : EIATTR_CUDA_API_VERSION
	.align		4
        /*0000*/ 	.byte	0x04, 0x37
        /*0002*/ 	.short	(.L_7 - .L_6)
.L_6:
        /*0004*/ 	.word	0x00000082


	//----- nvinfo : EIATTR_KPARAM_INFO
	.align		4
.L_7:
        /*0008*/ 	.byte	0x04, 0x17
        /*000a*/ 	.short	(.L_9 - .L_8)
.L_8:
        /*000c*/ 	.word	0x00000000
        /*0010*/ 	.short	0x0003
        /*0012*/ 	.short	0x0010
        /*0014*/ 	.byte	0x00, 0xf5, 0x21, 0x00


	//----- nvinfo : EIATTR_KPARAM_INFO
	.align		4
.L_9:
        /*0018*/ 	.byte	0x04, 0x17
        /*001a*/ 	.short	(.L_11 - .L_10)
.L_10:
        /*001c*/ 	.word	0x00000000
        /*0020*/ 	.short	0x0002
        /*0022*/ 	.short	0x000c
        /*0024*/ 	.byte	0x00, 0xf0, 0x11, 0x00


	//----- nvinfo : EIATTR_KPARAM_INFO
	.align		4
.L_11:
        /*0028*/ 	.byte	0x04, 0x17
        /*002a*/ 	.short	(.L_13 - .L_12)
.L_12:
        /*002c*/ 	.word	0x00000000
        /*0030*/ 	.short	0x0001
        /*0032*/ 	.short	0x0008
        /*0034*/ 	.byte	0x00, 0xf0, 0x11, 0x00


	//----- nvinfo : EIATTR_KPARAM_INFO
	.align		4
.L_13:
        /*0038*/ 	.byte	0x04, 0x17
        /*003a*/ 	.short	(.L_15 - .L_14)
.L_14:
        /*003c*/ 	.word	0x00000000
        /*0040*/ 	.short	0x0000
        /*0042*/ 	.short	0x0000
        /*0044*/ 	.byte	0x00, 0xf5, 0x21, 0x00


	//----- nvinfo : EIATTR_SPARSE_MMA_MASK
	.align		4
.L_15:
        /*0048*/ 	.byte	0x03, 0x50
        /*004a*/ 	.short	0x0000


	//----- nvinfo : EIATTR_MAXREG_COUNT
	.align		4
        /*004c*/ 	.byte	0x03, 0x1b
        /*004e*/ 	.short	0x00ff


	//----- nvinfo : EIATTR_MERCURY_ISA_VERSION
	.align		4
        /*0050*/ 	.byte	0x03, 0x5f
        /*0052*/ 	.short	0x0101


	//----- nvinfo : EIATTR_VRC_CTA_INIT_COUNT
	.align		4
        /*0054*/ 	.byte	0x02, 0x4a
	.zero		1
	.zero		1


	//----- nvinfo : EIATTR_EXIT_INSTR_OFFSETS
	.align		4
        /*0058*/ 	.byte	0x04, 0x1c
        /*005a*/ 	.short	(.L_17 - .L_16)


	//   ....[0]....
.L_16:
        /*005c*/ 	.word	0x00000010


	//----- nvinfo : EIATTR_CBANK_PARAM_SIZE
	.align		4
.L_17:
        /*0060*/ 	.byte	0x03, 0x19
        /*0062*/ 	.short	0x0018


	//----- nvinfo : EIATTR_PARAM_CBANK
	.align		4
        /*0064*/ 	.byte	0x04, 0x0a
        /*0066*/ 	.short	(.L_19 - .L_18)
	.align		4
.L_18:
        /*0068*/ 	.word	index@(.nv.constant0._Z15patternBarchingPKiiiPi)
        /*006c*/ 	.short	0x0380
        /*006e*/ 	.short	0x0018


	//----- nvinfo : EIATTR_SW_WAR
	.align		4
.L_19:
        /*0070*/ 	.byte	0x04, 0x36
        /*0072*/ 	.short	(.L_21 - .L_20)
.L_20:
        /*0074*/ 	.word	0x00000008
.L_21:


//--------------------- .nv.callgraph             --------------------------
	.section	.nv.callgraph,"",@"SHT_CUDA_CALLGRAPH"
	.align	4
	.sectionentsize	8
	.align		4
        /*0000*/ 	.word	0x00000000
	.align		4
        /*0004*/ 	.word	0xffffffff
	.align		4
        /*0008*/ 	.word	0x00000000
	.align		4
        /*000c*/ 	.word	0xfffffffe
	.align		4
        /*0010*/ 	.word	0x00000000
	.align		4
        /*0014*/ 	.word	0xfffffffd
	.align		4
        /*0018*/ 	.word	0x00000000
	.align		4
        /*001c*/ 	.word	0xfffffffc


//--------------------- .text._Z15patternBarchingPKiiiPi --------------------------
	.section	.text._Z15patternBarchingPKiiiPi,"ax",@progbits
	.align	128
        .global         _Z15patternBarchingPKiiiPi
        .type           _Z15patternBarchingPKiiiPi,@function
        .size           _Z15patternBarchingPKiiiPi,(.L_x_1 - _Z15patternBarchingPKiiiPi)
        .other          _Z15patternBarchingPKiiiPi,@"STO_CUDA_ENTRY STV_DEFAULT"
_Z15patternBarchingPKiiiPi:
.text._Z15patternBarchingPKiiiPi:
[----:B------:R-:W-:Y:S01]  /*0000*/  LDC R1, c[0x0][0x37c] ;  /* 0x0000df00ff017b82 */ /* 0x000fe20000000800 */
[----:B------:R-:W-:Y:S05]  /*0010*/  EXIT ;  /* 0x000000000000794d */ /* 0x000fea0003800000 */
.L_x_0:
[----:B------:R-:W-:-:S00]  /*0020*/  BRA `(.L_x_0) ;  /* 0xfffffffc00fc7947 */ /* 0x000fc0000383ffff */
[----:B------:R-:W-:-:S00]  /*0030*/  NOP ;  /* 0x0000000000007918 */ /* 0x000fc00000000000 */
        /* <DEDUP_REMOVED lines=12> */
.L_x_1:


//--------------------- .nv.shared.reserved.0     --------------------------
	.section	.nv.shared.reserved.0,"aw",@nobits
	.weak		__nv_reservedSMEM_offset_0_alias
	.size		__nv_reservedSMEM_offset_0_alias, 0, 64
	.other		__nv_reservedSMEM_offset_0_alias,@"STO_CUDA_RESERVED_SHARED STV_DEFAULT"
__nv_reservedSMEM_offset_0_alias:
	.zero		0
	.zero		64


//--------------------- .nv.constant0._Z15patternBarchingPKiiiPi --------------------------
	.section	.nv.constant0._Z15patternBarchingPKiiiPi,"a",@progbits
	.sectionflags	@""
	.align	4
.nv.constant0._Z15patternBarchingPKiiiPi:
	.zero		920


//--------------------- SYMBOLS --------------------------

	.type		.nv.reservedSmem.offset0,@object
	.size		.nv.reservedSmem.offset0,0x4
